//
// Generated by NVIDIA NVVM Compiler
//
// Compiler Build ID: CL-36424714
// Cuda compilation tools, release 13.0, V13.0.88
// Based on NVVM 20.0.0
//

.version 9.0
.target sm_100
.address_size 64

	// .globl	_Z10add_matrixPfS_S_ii

.visible .entry _Z10add_matrixPfS_S_ii(
	.param .u64 .ptr .align 1 _Z10add_matrixPfS_S_ii_param_0,
	.param .u64 .ptr .align 1 _Z10add_matrixPfS_S_ii_param_1,
	.param .u64 .ptr .align 1 _Z10add_matrixPfS_S_ii_param_2,
	.param .u32 _Z10add_matrixPfS_S_ii_param_3,
	.param .u32 _Z10add_matrixPfS_S_ii_param_4
)
{
	.reg .pred 	%p<4>;
	.reg .b32 	%r<12>;
	.reg .b32 	%f<4>;
	.reg .b64 	%rd<11>;

	ld.param.u64 	%rd1, [_Z10add_matrixPfS_S_ii_param_0];
	ld.param.u64 	%rd2, [_Z10add_matrixPfS_S_ii_param_1];
	ld.param.u64 	%rd3, [_Z10add_matrixPfS_S_ii_param_2];
	ld.param.u32 	%r4, [_Z10add_matrixPfS_S_ii_param_3];
	ld.param.u32 	%r3, [_Z10add_matrixPfS_S_ii_param_4];
	mov.u32 	%r5, %ctaid.y;
	mov.u32 	%r6, %ntid.y;
	mov.u32 	%r7, %tid.y;
	mad.lo.s32 	%r1, %r5, %r6, %r7;
	mov.u32 	%r8, %ctaid.x;
	mov.u32 	%r9, %ntid.x;
	mov.u32 	%r10, %tid.x;
	mad.lo.s32 	%r2, %r8, %r9, %r10;
	setp.ge.s32 	%p1, %r1, %r4;
	setp.ge.s32 	%p2, %r2, %r3;
	or.pred  	%p3, %p1, %p2;
	@%p3 bra 	$L__BB0_2;
	cvta.to.global.u64 	%rd4, %rd1;
	cvta.to.global.u64 	%rd5, %rd2;
	cvta.to.global.u64 	%rd6, %rd3;
	mad.lo.s32 	%r11, %r3, %r1, %r2;
	mul.wide.s32 	%rd7, %r11, 4;
	add.s64 	%rd8, %rd4, %rd7;
	ld.global.f32 	%f1, [%rd8];
	add.s64 	%rd9, %rd5, %rd7;
	ld.global.f32 	%f2, [%rd9];
	add.f32 	%f3, %f1, %f2;
	add.s64 	%rd10, %rd6, %rd7;
	st.global.f32 	[%rd10], %f3;
$L__BB0_2:
	ret;

}


// ===== COMPILED SASS (sm_100) =====

	.target	sm_100

	.elftype	@"ET_EXEC"


//--------------------- .note.nv.tkinfo           --------------------------
	.section	.note.nv.tkinfo,"",@"SHT_NOTE"
	.sectionflags	@"SHF_NOTE_NV_TKINFO"
	.tkinfo
        /*0018*/ 	.word	0x00000002
        /*0030*/ 	.string	""
        /*0030*/ 	.string	"ptxas"
        /*0030*/ 	.string	"Cuda compilation tools, release 13.0, V13.0.88"
        /*0030*/ 	.string	"Build cuda_13.0.r13.0/compiler.36424714_0"
        /*0030*/ 	.string	"-arch sm_100 -m 64 "



//--------------------- .note.nv.cuinfo           --------------------------
	.section	.note.nv.cuinfo,"",@"SHT_NOTE"
	.sectionflags	@"SHF_NOTE_NV_CUINFO"
        /*0018*/ 	.short	0x0002
        /*001a*/ 	.short	0x0064
        /*001c*/ 	.short	0x0082
	.zero		2


//--------------------- .nv.info                  --------------------------
	.section	.nv.info,"",@"SHT_CUDA_INFO"
	.align	4


	//----- nvinfo : EIATTR_REGCOUNT
	.align		4
        /*0000*/ 	.byte	0x04, 0x2f
        /*0002*/ 	.short	(.L_1 - .L_0)
	.align		4
.L_0:
        /*0004*/ 	.word	index@(_Z10add_matrixPfS_S_ii)
        /*0008*/ 	.word	0x0000000c


	//----- nvinfo : EIATTR_FRAME_SIZE
	.align		4
.L_1:
        /*000c*/ 	.byte	0x04, 0x11
        /*000e*/ 	.short	(.L_3 - .L_2)
	.align		4
.L_2:
        /*0010*/ 	.word	index@(_Z10add_matrixPfS_S_ii)
        /*0014*/ 	.word	0x00000000


	//----- nvinfo : EIATTR_MIN_STACK_SIZE
	.align		4
.L_3:
        /*0018*/ 	.byte	0x04, 0x12
        /*001a*/ 	.short	(.L_5 - .L_4)
	.align		4
.L_4:
        /*001c*/ 	.word	index@(_Z10add_matrixPfS_S_ii)
        /*0020*/ 	.word	0x00000000
.L_5:


//--------------------- .nv.compat                --------------------------
	.section	.nv.compat,"",@"SHT_CUDA_COMPAT_INFO"
	.align	4
        /*0000*/ 	.byte	0x02, 0x09, 0x00, 0x00, 0x02, 0x02, 0x01, 0x00, 0x02, 0x05, 0x05, 0x00, 0x03, 0x07, 0x01, 0x01
        /*0010*/ 	.byte	0x02, 0x03, 0x00, 0x00, 0x02, 0x06, 0x01, 0x00, 0x04, 0x0b, 0x08, 0x00, 0x09, 0x00, 0x00, 0x00
        /*0020*/ 	.byte	0x00, 0x00, 0x00, 0x00


//--------------------- .nv.info._Z10add_matrixPfS_S_ii --------------------------
	.section	.nv.info._Z10add_matrixPfS_S_ii,"",@"SHT_CUDA_INFO"
	.sectionflags	@""
	.align	4


	//----- nvinfo : EIATTR_CUDA_API_VERSION
	.align		4
        /*0000*/ 	.byte	0x04, 0x37
        /*0002*/ 	.short	(.L_7 - .L_6)
.L_6:
        /*0004*/ 	.word	0x00000082


	//----- nvinfo : EIATTR_KPARAM_INFO
	.align		4
.L_7:
        /*0008*/ 	.byte	0x04, 0x17
        /*000a*/ 	.short	(.L_9 - .L_8)
.L_8:
        /*000c*/ 	.word	0x00000000
        /*0010*/ 	.short	0x0004
        /*0012*/ 	.short	0x001c
        /*0014*/ 	.byte	0x00, 0xf0, 0x11, 0x00


	//----- nvinfo : EIATTR_KPARAM_INFO
	.align		4
.L_9:
        /*0018*/ 	.byte	0x04, 0x17
        /*001a*/ 	.short	(.L_11 - .L_10)
.L_10:
        /*001c*/ 	.word	0x00000000
        /*0020*/ 	.short	0x0003
        /*0022*/ 	.short	0x0018
        /*0024*/ 	.byte	0x00, 0xf0, 0x11, 0x00


	//----- nvinfo : EIATTR_KPARAM_INFO
	.align		4
.L_11:
        /*0028*/ 	.byte	0x04, 0x17
        /*002a*/ 	.short	(.L_13 - .L_12)
.L_12:
        /*002c*/ 	.word	0x00000000
        /*0030*/ 	.short	0x0002
        /*0032*/ 	.short	0x0010
        /*0034*/ 	.byte	0x00, 0xf5, 0x21, 0x00


	//----- nvinfo : EIATTR_KPARAM_INFO
	.align		4
.L_13:
        /*0038*/ 	.byte	0x04, 0x17
        /*003a*/ 	.short	(.L_15 - .L_14)
.L_14:
        /*003c*/ 	.word	0x00000000
        /*0040*/ 	.short	0x0001
        /*0042*/ 	.short	0x0008
        /*0044*/ 	.byte	0x00, 0xf5, 0x21, 0x00


	//----- nvinfo : EIATTR_KPARAM_INFO
	.align		4
.L_15:
        /*0048*/ 	.byte	0x04, 0x17
        /*004a*/ 	.short	(.L_17 - .L_16)
.L_16:
        /*004c*/ 	.word	0x00000000
        /*0050*/ 	.short	0x0000
        /*0052*/ 	.short	0x0000
        /*0054*/ 	.byte	0x00, 0xf5, 0x21, 0x00


	//----- nvinfo : EIATTR_SPARSE_MMA_MASK
	.align		4
.L_17:
        /*0058*/ 	.byte	0x03, 0x50
        /*005a*/ 	.short	0x0000


	//----- nvinfo : EIATTR_MAXREG_COUNT
	.align		4
        /*005c*/ 	.byte	0x03, 0x1b
        /*005e*/ 	.short	0x00ff


	//----- nvinfo : EIATTR_MERCURY_ISA_VERSION
	.align		4
        /*0060*/ 	.byte	0x03, 0x5f
        /*0062*/ 	.short	0x0101


	//----- nvinfo : EIATTR_VRC_CTA_INIT_COUNT
	.align		4
        /*0064*/ 	.byte	0x02, 0x4a
	.zero		1
	.zero		1


	//----- nvinfo : EIATTR_EXIT_INSTR_OFFSETS
	.align		4
        /*0068*/ 	.byte	0x04, 0x1c
        /*006a*/ 	.short	(.L_19 - .L_18)


	//   ....[0]....
.L_18:
        /*006c*/ 	.word	0x000000c0


	//   ....[1]....
        /*0070*/ 	.word	0x00000190


	//----- nvinfo : EIATTR_CBANK_PARAM_SIZE
	.align		4
.L_19:
        /*0074*/ 	.byte	0x03, 0x19
        /*0076*/ 	.short	0x0020


	//----- nvinfo : EIATTR_PARAM_CBANK
	.align		4
        /*0078*/ 	.byte	0x04, 0x0a
        /*007a*/ 	.short	(.L_21 - .L_20)
	.align		4
.L_20:
        /*007c*/ 	.word	index@(.nv.constant0._Z10add_matrixPfS_S_ii)
        /*0080*/ 	.short	0x0380
        /*0082*/ 	.short	0x0020


	//----- nvinfo : EIATTR_SW_WAR
	.align		4
.L_21:
        /*0084*/ 	.byte	0x04, 0x36
        /*0086*/ 	.short	(.L_23 - .L_22)
.L_22:
        /*0088*/ 	.word	0x00000008
.L_23:


//--------------------- .nv.callgraph             --------------------------
	.section	.nv.callgraph,"",@"SHT_CUDA_CALLGRAPH"
	.align	4
	.sectionentsize	8
	.align		4
        /*0000*/ 	.word	0x00000000
	.align		4
        /*0004*/ 	.word	0xffffffff
	.align		4
        /*0008*/ 	.word	0x00000000
	.align		4
        /*000c*/ 	.word	0xfffffffe
	.align		4
        /*0010*/ 	.word	0x00000000
	.align		4
        /*0014*/ 	.word	0xfffffffd
	.align		4
        /*0018*/ 	.word	0x00000000
	.align		4
        /*001c*/ 	.word	0xfffffffc


//--------------------- .text._Z10add_matrixPfS_S_ii --------------------------
	.section	.text._Z10add_matrixPfS_S_ii,"ax",@progbits
	.align	128
        .global         _Z10add_matrixPfS_S_ii
        .type           _Z10add_matrixPfS_S_ii,@function
        .size           _Z10add_matrixPfS_S_ii,(.L_x_1 - _Z10add_matrixPfS_S_ii)
        .other          _Z10add_matrixPfS_S_ii,@"STO_CUDA_ENTRY STV_DEFAULT"
_Z10add_matrixPfS_S_ii:
.text._Z10add_matrixPfS_S_ii:
[----:B------:R-:W-:Y:S01]  /*0000*/  LDC R1, c[0x0][0x37c] ;  /* 0x0000df00ff017b82 */ /* 0x000fe20000000800 */
[----:B------:R-:W0:Y:S07]  /*0010*/  S2R R2, SR_TID.X ;  /* 0x0000000000027919 */ /* 0x000e2e0000002100 */
[----:B------:R-:W1:Y:S01]  /*0020*/  LDC R0, c[0x0][0x364] ;  /* 0x0000d900ff007b82 */ /* 0x000e620000000800 */
[----:B------:R-:W2:Y:S01]  /*0030*/  LDCU.64 UR6, c[0x0][0x398] ;  /* 0x00007300ff0677ac */ /* 0x000ea20008000a00 */
[----:B------:R-:W1:Y:S06]  /*0040*/  S2R R3, SR_TID.Y ;  /* 0x0000000000037919 */ /* 0x000e6c0000002200 */
[----:B------:R-:W0:Y:S08]  /*0050*/  S2UR UR5, SR_CTAID.X ;  /* 0x00000000000579c3 */ /* 0x000e300000002500 */
[----:B------:R-:W0:Y:S08]  /*0060*/  LDC R7, c[0x0][0x360] ;  /* 0x0000d800ff077b82 */ /* 0x000e300000000800 */
[----:B------:R-:W1:Y:S01]  /*0070*/  S2UR UR4, SR_CTAID.Y ;  /* 0x00000000000479c3 */ /* 0x000e620000002600 */
[----:B0-----:R-:W-:-:S05]  /*0080*/  IMAD R7, R7, UR5, R2 ;  /* 0x0000000507077c24 */ /* 0x001fca000f8e0202 */
[----:B--2---:R-:W-:Y:S01]  /*0090*/  ISETP.GE.AND P0, PT, R7, UR7, PT ;  /* 0x0000000707007c0c */ /* 0x004fe2000bf06270 */
[----:B-1----:R-:W-:-:S05]  /*00a0*/  IMAD R0, R0, UR4, R3 ;  /* 0x0000000400007c24 */ /* 0x002fca000f8e0203 */
[----:B------:R-:W-:-:S13]  /*00b0*/  ISETP.GE.OR P0, PT, R0, UR6, P0 ;  /* 0x0000000600007c0c */ /* 0x000fda0008706670 */
[----:B------:R-:W-:Y:S05]  /*00c0*/  @P0 EXIT ;  /* 0x000000000000094d */ /* 0x000fea0003800000 */
[----:B------:R-:W0:Y:S01]  /*00d0*/  LDC.64 R2, c[0x0][0x380] ;  /* 0x0000e000ff027b82 */ /* 0x000e220000000a00 */
[----:B------:R-:W1:Y:S01]  /*00e0*/  LDCU.64 UR4, c[0x0][0x358] ;  /* 0x00006b00ff0477ac */ /* 0x000e620008000a00 */
[----:B------:R-:W-:-:S06]  /*00f0*/  IMAD R9, R0, UR7, R7 ;  /* 0x0000000700097c24 */ /* 0x000fcc000f8e0207 */
[----:B------:R-:W2:Y:S08]  /*0100*/  LDC.64 R4, c[0x0][0x388] ;  /* 0x0000e200ff047b82 */ /* 0x000eb00000000a00 */
[----:B------:R-:W3:Y:S01]  /*0110*/  LDC.64 R6, c[0x0][0x390] ;  /* 0x0000e400ff067b82 */ /* 0x000ee20000000a00 */
[----:B0-----:R-:W-:-:S06]  /*0120*/  IMAD.WIDE R2, R9, 0x4, R2 ;  /* 0x0000000409027825 */ /* 0x001fcc00078e0202 */
[----:B-1----:R-:W4:Y:S01]  /*0130*/  LDG.E R2, desc[UR4][R2.64] ;  /* 0x0000000402027981 */ /* 0x002f22000c1e1900 */
[----:B--2---:R-:W-:-:S06]  /*0140*/  IMAD.WIDE R4, R9, 0x4, R4 ;  /* 0x0000000409047825 */ /* 0x004fcc00078e0204 */
[----:B------:R-:W4:Y:S01]  /*0150*/  LDG.E R5, desc[UR4][R4.64] ;  /* 0x0000000404057981 */ /* 0x000f22000c1e1900 */
[----:B---3--:R-:W-:-:S04]  /*0160*/  IMAD.WIDE R6, R9, 0x4, R6 ;  /* 0x0000000409067825 */ /* 0x008fc800078e0206 */
[----:B----4-:R-:W-:-:S05]  /*0170*/  FADD R9, R2, R5 ;  /* 0x0000000502097221 */ /* 0x010fca0000000000 */
[----:B------:R-:W-:Y:S01]  /*0180*/  STG.E desc[UR4][R6.64], R9 ;  /* 0x0000000906007986 */ /* 0x000fe2000c101904 */
[----:B------:R-:W-:Y:S05]  /*0190*/  EXIT ;  /* 0x000000000000794d */ /* 0x000fea0003800000 */
.L_x_0:
[----:B------:R-:W-:-:S00]  /*01a0*/  BRA `(.L_x_0) ;  /* 0xfffffffc00fc7947 */ /* 0x000fc0000383ffff */
[----:B------:R-:W-:-:S00]  /*01b0*/  NOP ;  /* 0x0000000000007918 */ /* 0x000fc00000000000 */
        /* <DEDUP_REMOVED lines=12> */
.L_x_1:


//--------------------- .nv.shared.reserved.0     --------------------------
	.section	.nv.shared.reserved.0,"aw",@nobits
	.weak		__nv_reservedSMEM_offset_0_alias
	.size		__nv_reservedSMEM_offset_0_alias, 0, 64
	.other		__nv_reservedSMEM_offset_0_alias,@"STO_CUDA_RESERVED_SHARED STV_DEFAULT"
__nv_reservedSMEM_offset_0_alias:
	.zero		0
	.zero		64


//--------------------- .nv.constant0._Z10add_matrixPfS_S_ii --------------------------
	.section	.nv.constant0._Z10add_matrixPfS_S_ii,"a",@progbits
	.sectionflags	@""
	.align	4
.nv.constant0._Z10add_matrixPfS_S_ii:
	.zero		928


//--------------------- SYMBOLS --------------------------

	.type		.nv.reservedSmem.offset0,@object
	.size		.nv.reservedSmem.offset0,0x4
